	.headerflags	@"EF_CUDA_TEXMODE_UNIFIED EF_CUDA_64BIT_ADDRESS EF_CUDA_ACCELERATORS EF_CUDA_SM90 EF_CUDA_VIRTUAL_SM(EF_CUDA_SM90)"
	.elftype	@"ET_EXEC"


//--------------------- .nv.info                  --------------------------
	.section	.nv.info,"",@"SHT_CUDA_INFO"
	.align	4


	//----- nvinfo : EIATTR_REGCOUNT
	.align		4
        /*0000*/ 	.byte	0x04, 0x2f
        /*0002*/ 	.short	(.L_1 - .L_0)
	.align		4
.L_0:
        /*0004*/ 	.word	index@(triton_poi_fused_clone_0)
        /*0008*/ 	.word	0x00000010


	//----- nvinfo : EIATTR_MIN_STACK_SIZE
	.align		4
.L_1:
        /*000c*/ 	.byte	0x04, 0x12
        /*000e*/ 	.short	(.L_3 - .L_2)
	.align		4
.L_2:
        /*0010*/ 	.word	index@(triton_poi_fused_clone_0)
        /*0014*/ 	.word	0x00000000


	//----- nvinfo : EIATTR_FRAME_SIZE
	.align		4
.L_3:
        /*0018*/ 	.byte	0x04, 0x11
        /*001a*/ 	.short	(.L_5 - .L_4)
	.align		4
.L_4:
        /*001c*/ 	.word	index@(triton_poi_fused_clone_0)
        /*0020*/ 	.word	0x00000000


	//----- nvinfo : EIATTR_MIN_STACK_SIZE
	.align		4
.L_5:
        /*0024*/ 	.byte	0x04, 0x12
        /*0026*/ 	.short	(.L_7 - .L_6)
	.align		4
.L_6:
        /*0028*/ 	.word	index@(triton_poi_fused_clone_0)
        /*002c*/ 	.word	0x00000000
.L_7:


//--------------------- .nv.info.triton_poi_fused_clone_0 --------------------------
	.section	.nv.info.triton_poi_fused_clone_0,"",@"SHT_CUDA_INFO"
	.sectionflags	@""
	.align	4


	//----- nvinfo : EIATTR_CUDA_API_VERSION
	.align		4
        /*0000*/ 	.byte	0x04, 0x37
        /*0002*/ 	.short	(.L_9 - .L_8)
.L_8:
        /*0004*/ 	.word	0x0000007c


	//----- nvinfo : EIATTR_KPARAM_INFO
	.align		4
.L_9:
        /*0008*/ 	.byte	0x04, 0x17
        /*000a*/ 	.short	(.L_11 - .L_10)
.L_10:
        /*000c*/ 	.word	0x00000000
        /*0010*/ 	.short	0x0004
        /*0012*/ 	.short	0x001c
        /*0014*/ 	.byte	0x00, 0xf0, 0x11, 0x00


	//----- nvinfo : EIATTR_KPARAM_INFO
	.align		4
.L_11:
        /*0018*/ 	.byte	0x04, 0x17
        /*001a*/ 	.short	(.L_13 - .L_12)
.L_12:
        /*001c*/ 	.word	0x00000000
        /*0020*/ 	.short	0x0003
        /*0022*/ 	.short	0x0018
        /*0024*/ 	.byte	0x00, 0xf0, 0x11, 0x00


	//----- nvinfo : EIATTR_KPARAM_INFO
	.align		4
.L_13:
        /*0028*/ 	.byte	0x04, 0x17
        /*002a*/ 	.short	(.L_15 - .L_14)
.L_14:
        /*002c*/ 	.word	0x00000000
        /*0030*/ 	.short	0x0002
        /*0032*/ 	.short	0x0010
        /*0034*/ 	.byte	0x00, 0xf4, 0x21, 0x00


	//----- nvinfo : EIATTR_KPARAM_INFO
	.align		4
.L_15:
        /*0038*/ 	.byte	0x04, 0x17
        /*003a*/ 	.short	(.L_17 - .L_16)
.L_16:
        /*003c*/ 	.word	0x00000000
        /*0040*/ 	.short	0x0001
        /*0042*/ 	.short	0x0008
        /*0044*/ 	.byte	0x00, 0xf4, 0x21, 0x00


	//----- nvinfo : EIATTR_KPARAM_INFO
	.align		4
.L_17:
        /*0048*/ 	.byte	0x04, 0x17
        /*004a*/ 	.short	(.L_19 - .L_18)
.L_18:
        /*004c*/ 	.word	0x00000000
        /*0050*/ 	.short	0x0000
        /*0052*/ 	.short	0x0000
        /*0054*/ 	.byte	0x00, 0xf4, 0x21, 0x00


	//----- nvinfo : EIATTR_SPARSE_MMA_MASK
	.align		4
.L_19:
        /*0058*/ 	.byte	0x03, 0x50
        /*005a*/ 	.short	0x0000


	//----- nvinfo : EIATTR_MAXREG_COUNT
	.align		4
        /*005c*/ 	.byte	0x03, 0x1b
        /*005e*/ 	.short	0x00ff


	//----- nvinfo : EIATTR_EXIT_INSTR_OFFSETS
	.align		4
        /*0060*/ 	.byte	0x04, 0x1c
        /*0062*/ 	.short	(.L_21 - .L_20)


	//   ....[0]....
.L_20:
        /*0064*/ 	.word	0x00000310


	//   ....[1]....
        /*0068*/ 	.word	0x00000370


	//----- nvinfo : EIATTR_REQNTID
	.align		4
.L_21:
        /*006c*/ 	.byte	0x04, 0x10
        /*006e*/ 	.short	(.L_23 - .L_22)
.L_22:
        /*0070*/ 	.word	0x00000080
        /*0074*/ 	.word	0x00000001
        /*0078*/ 	.word	0x00000001


	//----- nvinfo : EIATTR_CBANK_PARAM_SIZE
	.align		4
.L_23:
        /*007c*/ 	.byte	0x03, 0x19
        /*007e*/ 	.short	0x0020


	//----- nvinfo : EIATTR_PARAM_CBANK
	.align		4
        /*0080*/ 	.byte	0x04, 0x0a
        /*0082*/ 	.short	(.L_25 - .L_24)
	.align		4
.L_24:
        /*0084*/ 	.word	index@(.nv.constant0.triton_poi_fused_clone_0)
        /*0088*/ 	.short	0x0210
        /*008a*/ 	.short	0x0020


	//----- nvinfo : EIATTR_SW_WAR
	.align		4
.L_25:
        /*008c*/ 	.byte	0x04, 0x36
        /*008e*/ 	.short	(.L_27 - .L_26)
.L_26:
        /*0090*/ 	.word	0x00000008
.L_27:


//--------------------- .nv.callgraph             --------------------------
	.section	.nv.callgraph,"",@"SHT_CUDA_CALLGRAPH"
	.align	4
	.sectionentsize	8
	.align		4
        /*0000*/ 	.word	0x00000000
	.align		4
        /*0004*/ 	.word	0xffffffff
	.align		4
        /*0008*/ 	.word	0x00000000
	.align		4
        /*000c*/ 	.word	0xfffffffe
	.align		4
        /*0010*/ 	.word	0x00000000
	.align		4
        /*0014*/ 	.word	0xfffffffd
	.align		4
        /*0018*/ 	.word	0x00000000
	.align		4
        /*001c*/ 	.word	0xfffffffc


//--------------------- .text.triton_poi_fused_clone_0 --------------------------
	.section	.text.triton_poi_fused_clone_0,"ax",@progbits
	.sectionflags	@"SHF_BARRIERS=1"
	.align	128
        .global         triton_poi_fused_clone_0
        .type           triton_poi_fused_clone_0,@function
        .size           triton_poi_fused_clone_0,(.L_x_1 - triton_poi_fused_clone_0)
        .other          triton_poi_fused_clone_0,@"STO_CUDA_ENTRY STV_DEFAULT"
triton_poi_fused_clone_0:
.text.triton_poi_fused_clone_0:
[----:B------:R-:W0:Y:S02]  /*0000*/  LDC R1, c[0x0][0x28] ;  /* 0x00000a00ff017b82 */ /* 0x000e240000000800 */
[----:B------:R-:W1:Y:S01]  /*0010*/  S2R R7, SR_CTAID.Y ;  /* 0x0000000000077919 */ /* 0x000e620000002600 */
[----:B------:R-:W2:Y:S01]  /*0020*/  LDC.64 R4, c[0x0][0x218] ;  /* 0x00008600ff047b82 */ /* 0x000ea20000000a00 */
[----:B------:R-:W-:Y:S01]  /*0030*/  ULDC.64 UR6, c[0x0][0x208] ;  /* 0x0000820000067ab9 */ /* 0x000fe20000000a00 */
[----:B------:R-:W3:Y:S01]  /*0040*/  S2R R0, SR_TID.X ;  /* 0x0000000000007919 */ /* 0x000ee20000002100 */
[----:B------:R-:W4:Y:S05]  /*0050*/  S2R R8, SR_CTAID.X ;  /* 0x0000000000087919 */ /* 0x000f2a0000002500 */
[----:B------:R-:W5:Y:S01]  /*0060*/  LDC.64 R2, c[0x0][0x210] ;  /* 0x00008400ff027b82 */ /* 0x000f620000000a00 */
[----:B-1----:R-:W-:Y:S01]  /*0070*/  IMAD.SHL.U32 R7, R7, 0x20, RZ ;  /* 0x0000002007077824 */ /* 0x002fe200078e00ff */
[----:B---3--:R-:W-:-:S04]  /*0080*/  SHF.R.U32.HI R11, RZ, 0x5, R0 ;  /* 0x00000005ff0b7819 */ /* 0x008fc80000011600 */
[----:B------:R-:W-:-:S04]  /*0090*/  LOP3.LUT R6, R7, 0x1f, R0, 0xf8, !PT ;  /* 0x0000001f07067812 */ /* 0x000fc800078ef800 */
[----:B------:R-:W-:-:S04]  /*00a0*/  SHF.R.S32.HI R9, RZ, 0x1f, R6 ;  /* 0x0000001fff097819 */ /* 0x000fc80000011406 */
[----:B------:R-:W-:Y:S01]  /*00b0*/  LEA.HI R10, R9, R6, RZ, 0x4 ;  /* 0x00000006090a7211 */ /* 0x000fe200078f20ff */
[----:B----4-:R-:W-:Y:S01]  /*00c0*/  IMAD.SHL.U32 R9, R8, 0x4, RZ ;  /* 0x0000000408097824 */ /* 0x010fe200078e00ff */
[----:B------:R-:W-:Y:S02]  /*00d0*/  SGXT.U32 R8, R11, 0x2 ;  /* 0x000000020b08781a */ /* 0x000fe40000000000 */
[C---:B------:R-:W-:Y:S01]  /*00e0*/  LOP3.LUT R13, R10.reuse, 0xfffffff0, RZ, 0xc0, !PT ;  /* 0xfffffff00a0d7812 */ /* 0x040fe200078ec0ff */
[----:B------:R-:W-:Y:S01]  /*00f0*/  IMAD.SHL.U32 R12, R10, 0x4, RZ ;  /* 0x000000040a0c7824 */ /* 0x000fe200078e00ff */
[----:B------:R-:W-:-:S03]  /*0100*/  LOP3.LUT R11, R9, R8, RZ, 0xfc, !PT ;  /* 0x00000008090b7212 */ /* 0x000fc600078efcff */
[----:B------:R-:W-:Y:S01]  /*0110*/  IMAD.IADD R10, R6, 0x1, -R13 ;  /* 0x00000001060a7824 */ /* 0x000fe200078e0a0d */
[C---:B------:R-:W-:Y:S01]  /*0120*/  ISETP.GE.AND P1, PT, R11.reuse, 0x4, PT ;  /* 0x000000040b00780c */ /* 0x040fe20003f26270 */
[C---:B--2---:R-:W-:Y:S01]  /*0130*/  IMAD.WIDE R4, R11.reuse, 0x4, R4 ;  /* 0x000000040b047825 */ /* 0x044fe200078e0204 */
[----:B------:R-:W-:Y:S02]  /*0140*/  LOP3.LUT R13, R12, 0xffffffc0, RZ, 0xc0, !PT ;  /* 0xffffffc00c0d7812 */ /* 0x000fe400078ec0ff */
[----:B------:R-:W-:Y:S01]  /*0150*/  ISETP.LT.AND P0, PT, R6, 0x40, !P1 ;  /* 0x000000400600780c */ /* 0x000fe20004f01270 */
[----:B------:R-:W-:-:S04]  /*0160*/  IMAD R10, R11, 0x10, R10 ;  /* 0x000000100b0a7824 */ /* 0x000fc800078e020a */
[----:B------:R-:W-:Y:S01]  /*0170*/  IMAD.IADD R13, R10, 0x1, R13 ;  /* 0x000000010a0d7824 */ /* 0x000fe200078e020d */
[----:B------:R-:W-:-:S03]  /*0180*/  CS2R R10, SRZ ;  /* 0x00000000000a7805 */ /* 0x000fc6000001ff00 */
[----:B-----5:R-:W-:-:S03]  /*0190*/  IMAD.WIDE R2, R13, 0x4, R2 ;  /* 0x000000040d027825 */ /* 0x020fc600078e0202 */
[----:B------:R-:W2:Y:S04]  /*01a0*/  @!P1 LDG.E.EL R11, desc[UR6][R4.64] ;  /* 0x00000006040b9981 */ /* 0x000ea8000c2e1900 */
[----:B------:R1:W2:Y:S01]  /*01b0*/  @P0 LDG.E.EL R10, desc[UR6][R2.64] ;  /* 0x00000006020a0981 */ /* 0x0002a2000c2e1900 */
[----:B------:R-:W3:Y:S01]  /*01c0*/  S2UR UR5, SR_CgaCtaId ;  /* 0x00000000000579c3 */ /* 0x000ee20000008800 */
[----:B------:R-:W-:Y:S01]  /*01d0*/  IMAD.SHL.U32 R6, R0, 0x4, RZ ;  /* 0x0000000400067824 */ /* 0x000fe200078e00ff */
[----:B------:R-:W-:Y:S01]  /*01e0*/  UMOV UR4, 0x400 ;  /* 0x0000040000047882 */ /* 0x000fe20000000000 */
[----:B------:R-:W-:Y:S02]  /*01f0*/  SHF.R.U32.HI R12, RZ, 0x2, R0 ;  /* 0x00000002ff0c7819 */ /* 0x000fe40000011600 */
[----:B------:R-:W-:-:S02]  /*0200*/  LOP3.LUT R9, R9, 0x3, R0, 0xf8, !PT ;  /* 0x0000000309097812 */ /* 0x000fc400078ef800 */
[----:B------:R-:W-:Y:S02]  /*0210*/  LOP3.LUT R13, R6, 0x7c, RZ, 0xc0, !PT ;  /* 0x0000007c060d7812 */ /* 0x000fe400078ec0ff */
[----:B------:R-:W-:Y:S02]  /*0220*/  SGXT.U32 R6, R12, 0x5 ;  /* 0x000000050c06781a */ /* 0x000fe40000000000 */
[----:B------:R-:W-:Y:S02]  /*0230*/  LOP3.LUT R8, R13, R8, RZ, 0xfc, !PT ;  /* 0x000000080d087212 */ /* 0x000fe400078efcff */
[----:B------:R-:W-:Y:S02]  /*0240*/  LOP3.LUT R6, R7, R6, RZ, 0xfc, !PT ;  /* 0x0000000607067212 */ /* 0x000fe400078efcff */
[----:B------:R-:W-:Y:S02]  /*0250*/  ISETP.GE.AND P0, PT, R9, 0x4, PT ;  /* 0x000000040900780c */ /* 0x000fe40003f06270 */
[----:B-1----:R-:W-:-:S02]  /*0260*/  LOP3.LUT R2, R0, 0x7c, RZ, 0xc0, !PT ;  /* 0x0000007c00027812 */ /* 0x002fc400078ec0ff */
[----:B------:R-:W-:Y:S02]  /*0270*/  ISETP.LT.AND P0, PT, R6, 0x40, !P0 ;  /* 0x000000400600780c */ /* 0x000fe40004701270 */
[----:B------:R-:W-:Y:S01]  /*0280*/  LOP3.LUT R0, R0, 0x7f, RZ, 0xc0, !PT ;  /* 0x0000007f00007812 */ /* 0x000fe200078ec0ff */
[----:B---3--:R-:W-:-:S06]  /*0290*/  UPRMT UR4, UR5, 0x654, UR4 ;  /* 0x0000065405047896 */ /* 0x008fcc0008000004 */
[----:B------:R-:W-:Y:S02]  /*02a0*/  VIADD R13, R13, UR4 ;  /* 0x000000040d0d7c36 */ /* 0x000fe40008000000 */
[----:B------:R-:W-:Y:S02]  /*02b0*/  VIADD R3, R2, UR4 ;  /* 0x0000000402037c36 */ /* 0x000fe40008000000 */
[----:B------:R-:W-:Y:S02]  /*02c0*/  IMAD R13, R8, 0x4, R13 ;  /* 0x00000004080d7824 */ /* 0x000fe400078e020d */
[----:B------:R-:W-:Y:S02]  /*02d0*/  IMAD R0, R0, 0x4, R3 ;  /* 0x0000000400007824 */ /* 0x000fe400078e0203 */
[----:B--2---:R-:W-:-:S05]  /*02e0*/  FADD R10, R11, R10 ;  /* 0x0000000a0b0a7221 */ /* 0x004fca0000000000 */
[----:B------:R1:W-:Y:S01]  /*02f0*/  STS [R13], R10 ;  /* 0x0000000a0d007388 */ /* 0x0003e20000000800 */
[----:B------:R-:W-:Y:S06]  /*0300*/  BAR.SYNC.DEFER_BLOCKING 0x0 ;  /* 0x0000000000007b1d */ /* 0x000fec0000010000 */
[----:B-1----:R-:W-:Y:S05]  /*0310*/  @!P0 EXIT ;  /* 0x000000000000894d */ /* 0x002fea0003800000 */
[----:B------:R-:W0:Y:S01]  /*0320*/  LDS R5, [R0] ;  /* 0x0000000000057984 */ /* 0x000e220000000800 */
[----:B------:R-:W1:Y:S01]  /*0330*/  LDC.64 R2, c[0x0][0x220] ;  /* 0x00008800ff027b82 */ /* 0x000e620000000a00 */
[----:B------:R-:W-:-:S04]  /*0340*/  IMAD R9, R6, 0x4, R9 ;  /* 0x0000000406097824 */ /* 0x000fc800078e0209 */
[----:B-1----:R-:W-:-:S05]  /*0350*/  IMAD.WIDE R2, R9, 0x4, R2 ;  /* 0x0000000409027825 */ /* 0x002fca00078e0202 */
[----:B0-----:R-:W-:Y:S01]  /*0360*/  STG.E desc[UR6][R2.64], R5 ;  /* 0x0000000502007986 */ /* 0x001fe2000c101906 */
[----:B------:R-:W-:Y:S05]  /*0370*/  EXIT ;  /* 0x000000000000794d */ /* 0x000fea0003800000 */
.L_x_0:
[----:B------:R-:W-:-:S00]  /*0380*/  BRA `(.L_x_0) ;  /* 0xfffffffc00fc7947 */ /* 0x000fc0000383ffff */
[----:B------:R-:W-:-:S00]  /*0390*/  NOP ;  /* 0x0000000000007918 */ /* 0x000fc00000000000 */
        /* <DEDUP_REMOVED lines=14> */
.L_x_1:


//--------------------- .nv.shared.triton_poi_fused_clone_0 --------------------------
	.section	.nv.shared.triton_poi_fused_clone_0,"aw",@nobits
	.sectionflags	@""
	.align	16
	.zero		1024


//--------------------- .nv.constant0.triton_poi_fused_clone_0 --------------------------
	.section	.nv.constant0.triton_poi_fused_clone_0,"a",@progbits
	.sectionflags	@""
	.align	4
.nv.constant0.triton_poi_fused_clone_0:
	.zero		560
